	.headerflags	@"EF_CUDA_TEXMODE_UNIFIED EF_CUDA_64BIT_ADDRESS EF_CUDA_ACCELERATORS EF_CUDA_SM90 EF_CUDA_VIRTUAL_SM(EF_CUDA_SM90)"
	.elftype	@"ET_EXEC"


//--------------------- .nv.info                  --------------------------
	.section	.nv.info,"",@"SHT_CUDA_INFO"
	.align	4


	//----- nvinfo : EIATTR_REGCOUNT
	.align		4
        /*0000*/ 	.byte	0x04, 0x2f
        /*0002*/ 	.short	(.L_1 - .L_0)
	.align		4
.L_0:
        /*0004*/ 	.word	index@(triton_poi_fused_cat_1)
        /*0008*/ 	.word	0x00000010


	//----- nvinfo : EIATTR_MIN_STACK_SIZE
	.align		4
.L_1:
        /*000c*/ 	.byte	0x04, 0x12
        /*000e*/ 	.short	(.L_3 - .L_2)
	.align		4
.L_2:
        /*0010*/ 	.word	index@(triton_poi_fused_cat_1)
        /*0014*/ 	.word	0x00000000


	//----- nvinfo : EIATTR_FRAME_SIZE
	.align		4
.L_3:
        /*0018*/ 	.byte	0x04, 0x11
        /*001a*/ 	.short	(.L_5 - .L_4)
	.align		4
.L_4:
        /*001c*/ 	.word	index@(triton_poi_fused_cat_1)
        /*0020*/ 	.word	0x00000000


	//----- nvinfo : EIATTR_MIN_STACK_SIZE
	.align		4
.L_5:
        /*0024*/ 	.byte	0x04, 0x12
        /*0026*/ 	.short	(.L_7 - .L_6)
	.align		4
.L_6:
        /*0028*/ 	.word	index@(triton_poi_fused_cat_1)
        /*002c*/ 	.word	0x00000000
.L_7:


//--------------------- .nv.info.triton_poi_fused_cat_1 --------------------------
	.section	.nv.info.triton_poi_fused_cat_1,"",@"SHT_CUDA_INFO"
	.sectionflags	@""
	.align	4


	//----- nvinfo : EIATTR_CUDA_API_VERSION
	.align		4
        /*0000*/ 	.byte	0x04, 0x37
        /*0002*/ 	.short	(.L_9 - .L_8)
.L_8:
        /*0004*/ 	.word	0x0000007c


	//----- nvinfo : EIATTR_KPARAM_INFO
	.align		4
.L_9:
        /*0008*/ 	.byte	0x04, 0x17
        /*000a*/ 	.short	(.L_11 - .L_10)
.L_10:
        /*000c*/ 	.word	0x00000000
        /*0010*/ 	.short	0x0003
        /*0012*/ 	.short	0x0018
        /*0014*/ 	.byte	0x00, 0xf0, 0x11, 0x00


	//----- nvinfo : EIATTR_KPARAM_INFO
	.align		4
.L_11:
        /*0018*/ 	.byte	0x04, 0x17
        /*001a*/ 	.short	(.L_13 - .L_12)
.L_12:
        /*001c*/ 	.word	0x00000000
        /*0020*/ 	.short	0x0002
        /*0022*/ 	.short	0x0010
        /*0024*/ 	.byte	0x00, 0xf4, 0x21, 0x00


	//----- nvinfo : EIATTR_KPARAM_INFO
	.align		4
.L_13:
        /*0028*/ 	.byte	0x04, 0x17
        /*002a*/ 	.short	(.L_15 - .L_14)
.L_14:
        /*002c*/ 	.word	0x00000000
        /*0030*/ 	.short	0x0001
        /*0032*/ 	.short	0x0008
        /*0034*/ 	.byte	0x00, 0xf4, 0x21, 0x00


	//----- nvinfo : EIATTR_KPARAM_INFO
	.align		4
.L_15:
        /*0038*/ 	.byte	0x04, 0x17
        /*003a*/ 	.short	(.L_17 - .L_16)
.L_16:
        /*003c*/ 	.word	0x00000000
        /*0040*/ 	.short	0x0000
        /*0042*/ 	.short	0x0000
        /*0044*/ 	.byte	0x00, 0xf4, 0x21, 0x00


	//----- nvinfo : EIATTR_SPARSE_MMA_MASK
	.align		4
.L_17:
        /*0048*/ 	.byte	0x03, 0x50
        /*004a*/ 	.short	0x0000


	//----- nvinfo : EIATTR_MAXREG_COUNT
	.align		4
        /*004c*/ 	.byte	0x03, 0x1b
        /*004e*/ 	.short	0x00ff


	//----- nvinfo : EIATTR_EXIT_INSTR_OFFSETS
	.align		4
        /*0050*/ 	.byte	0x04, 0x1c
        /*0052*/ 	.short	(.L_19 - .L_18)


	//   ....[0]....
.L_18:
        /*0054*/ 	.word	0x00000370


	//   ....[1]....
        /*0058*/ 	.word	0x00000390


	//----- nvinfo : EIATTR_REQNTID
	.align		4
.L_19:
        /*005c*/ 	.byte	0x04, 0x10
        /*005e*/ 	.short	(.L_21 - .L_20)
.L_20:
        /*0060*/ 	.word	0x00000080
        /*0064*/ 	.word	0x00000001
        /*0068*/ 	.word	0x00000001


	//----- nvinfo : EIATTR_CBANK_PARAM_SIZE
	.align		4
.L_21:
        /*006c*/ 	.byte	0x03, 0x19
        /*006e*/ 	.short	0x001c


	//----- nvinfo : EIATTR_PARAM_CBANK
	.align		4
        /*0070*/ 	.byte	0x04, 0x0a
        /*0072*/ 	.short	(.L_23 - .L_22)
	.align		4
.L_22:
        /*0074*/ 	.word	index@(.nv.constant0.triton_poi_fused_cat_1)
        /*0078*/ 	.short	0x0210
        /*007a*/ 	.short	0x001c


	//----- nvinfo : EIATTR_SW_WAR
	.align		4
.L_23:
        /*007c*/ 	.byte	0x04, 0x36
        /*007e*/ 	.short	(.L_25 - .L_24)
.L_24:
        /*0080*/ 	.word	0x00000008
.L_25:


//--------------------- .nv.callgraph             --------------------------
	.section	.nv.callgraph,"",@"SHT_CUDA_CALLGRAPH"
	.align	4
	.sectionentsize	8
	.align		4
        /*0000*/ 	.word	0x00000000
	.align		4
        /*0004*/ 	.word	0xffffffff
	.align		4
        /*0008*/ 	.word	0x00000000
	.align		4
        /*000c*/ 	.word	0xfffffffe
	.align		4
        /*0010*/ 	.word	0x00000000
	.align		4
        /*0014*/ 	.word	0xfffffffd
	.align		4
        /*0018*/ 	.word	0x00000000
	.align		4
        /*001c*/ 	.word	0xfffffffc


//--------------------- .text.triton_poi_fused_cat_1 --------------------------
	.section	.text.triton_poi_fused_cat_1,"ax",@progbits
	.align	128
        .global         triton_poi_fused_cat_1
        .type           triton_poi_fused_cat_1,@function
        .size           triton_poi_fused_cat_1,(.L_x_1 - triton_poi_fused_cat_1)
        .other          triton_poi_fused_cat_1,@"STO_CUDA_ENTRY STV_DEFAULT"
triton_poi_fused_cat_1:
.text.triton_poi_fused_cat_1:
[----:B------:R-:W0:Y:S02]  /*0000*/  LDC R1, c[0x0][0x28] ;  /* 0x00000a00ff017b82 */ /* 0x000e240000000800 */
[----:B------:R-:W1:Y:S01]  /*0010*/  S2R R0, SR_TID.X ;  /* 0x0000000000007919 */ /* 0x000e620000002100 */
[----:B------:R-:W-:Y:S01]  /*0020*/  ULDC.64 UR4, c[0x0][0x218] ;  /* 0x0000860000047ab9 */ /* 0x000fe20000000a00 */
[----:B------:R-:W2:Y:S01]  /*0030*/  S2R R3, SR_CTAID.X ;  /* 0x0000000000037919 */ /* 0x000ea20000002500 */
[----:B-1----:R-:W-:-:S05]  /*0040*/  IMAD.SHL.U32 R0, R0, 0x2, RZ ;  /* 0x0000000200007824 */ /* 0x002fca00078e00ff */
[----:B------:R-:W-:-:S05]  /*0050*/  LOP3.LUT R0, R0, 0xfe, RZ, 0xc0, !PT ;  /* 0x000000fe00007812 */ /* 0x000fca00078ec0ff */
[----:B--2---:R-:W-:-:S05]  /*0060*/  IMAD R0, R3, 0x100, R0 ;  /* 0x0000010003007824 */ /* 0x004fca00078e0200 */
[----:B------:R-:W-:Y:S02]  /*0070*/  SHF.R.S32.HI R3, RZ, 0x1f, R0 ;  /* 0x0000001fff037819 */ /* 0x000fe40000011400 */
[----:B------:R-:W-:Y:S02]  /*0080*/  ISETP.GE.AND P0, PT, R0, 0x100, PT ;  /* 0x000001000000780c */ /* 0x000fe40003f06270 */
[CC--:B------:R-:W-:Y:S02]  /*0090*/  LEA.HI R4, R3.reuse, R0.reuse, RZ, 0x4 ;  /* 0x0000000003047211 */ /* 0x0c0fe400078f20ff */
[----:B------:R-:W-:Y:S02]  /*00a0*/  LEA.HI R8, R3, R0, RZ, 0x6 ;  /* 0x0000000003087211 */ /* 0x000fe400078f30ff */
[----:B------:R-:W-:Y:S02]  /*00b0*/  SHF.R.S32.HI R5, RZ, 0x4, R4 ;  /* 0x00000004ff057819 */ /* 0x000fe40000011404 */
[----:B------:R-:W-:-:S02]  /*00c0*/  SHF.R.S32.HI R9, RZ, 0x6, R8 ;  /* 0x00000006ff097819 */ /* 0x000fc40000011408 */
[----:B------:R-:W-:Y:S02]  /*00d0*/  LEA.HI R2, R5, R5, RZ, 0x2 ;  /* 0x0000000505027211 */ /* 0x000fe400078f10ff */
[----:B------:R-:W-:Y:S01]  /*00e0*/  LOP3.LUT R7, R4, 0xfffffff0, RZ, 0xc0, !PT ;  /* 0xfffffff004077812 */ /* 0x000fe200078ec0ff */
[----:B------:R-:W-:Y:S01]  /*00f0*/  IMAD.SHL.U32 R4, R9, 0x20, RZ ;  /* 0x0000002009047824 */ /* 0x000fe200078e00ff */
[----:B------:R-:W-:Y:S02]  /*0100*/  LOP3.LUT R6, R2, 0xfffffffc, RZ, 0xc0, !PT ;  /* 0xfffffffc02067812 */ /* 0x000fe400078ec0ff */
[----:B------:R-:W1:Y:S01]  /*0110*/  LDC.64 R2, c[0x0][0x210] ;  /* 0x00008400ff027b82 */ /* 0x000e620000000a00 */
[----:B------:R-:W-:Y:S02]  /*0120*/  IMAD.IADD R7, R0, 0x1, -R7 ;  /* 0x0000000100077824 */ /* 0x000fe400078e0a07 */
[----:B------:R-:W-:Y:S01]  /*0130*/  IMAD.IADD R6, R5, 0x1, -R6 ;  /* 0x0000000105067824 */ /* 0x000fe200078e0a06 */
[----:B------:R-:W-:-:S02]  /*0140*/  LOP3.LUT R5, R8, 0xffffffc0, RZ, 0xc0, !PT ;  /* 0xffffffc008057812 */ /* 0x000fc400078ec0ff */
[--C-:B------:R-:W-:Y:S01]  /*0150*/  SHF.R.S32.HI R8, RZ, 0x1f, R4.reuse ;  /* 0x0000001fff087819 */ /* 0x100fe20000011404 */
[C---:B------:R-:W-:Y:S01]  /*0160*/  IMAD.SHL.U32 R9, R6.reuse, 0x10, RZ ;  /* 0x0000001006097824 */ /* 0x040fe200078e00ff */
[----:B------:R-:W-:Y:S02]  /*0170*/  SHF.R.S32.HI R10, RZ, 0x1f, R7 ;  /* 0x0000001fff0a7819 */ /* 0x000fe40000011407 */
[C---:B------:R-:W-:Y:S02]  /*0180*/  ISETP.GE.AND P1, PT, R6.reuse, 0x2, PT ;  /* 0x000000020600780c */ /* 0x040fe40003f26270 */
[----:B------:R-:W-:Y:S02]  /*0190*/  IADD3 R11, P3, P4, R9, R7, R4 ;  /* 0x00000007090b7210 */ /* 0x000fe40007c7e004 */
[----:B------:R-:W-:Y:S02]  /*01a0*/  SHF.R.S32.HI R9, RZ, 0x1f, R9 ;  /* 0x0000001fff097819 */ /* 0x000fe40000011409 */
[----:B------:R-:W-:-:S02]  /*01b0*/  ISETP.GT.AND P2, PT, R6, 0x1, !P0 ;  /* 0x000000010600780c */ /* 0x000fc40004744270 */
[----:B------:R-:W-:Y:S02]  /*01c0*/  IADD3.X R8, R9, R10, R8, P3, P4 ;  /* 0x0000000a09087210 */ /* 0x000fe40001fe8408 */
[----:B------:R-:W-:Y:S02]  /*01d0*/  IADD3 R7, R4, R0, -R5 ;  /* 0x0000000004077210 */ /* 0x000fe40007ffe805 */
[----:B------:R-:W-:Y:S02]  /*01e0*/  ISETP.LT.AND P3, PT, R0, 0x100, !P1 ;  /* 0x000001000000780c */ /* 0x000fe40004f61270 */
[----:B------:R-:W-:Y:S01]  /*01f0*/  LEA R4, P4, R11, UR4, 0x2 ;  /* 0x000000040b047c11 */ /* 0x000fe2000f8810ff */
[----:B-1----:R-:W-:Y:S02]  /*0200*/  IMAD.WIDE R2, R7, 0x4, R2 ;  /* 0x0000000407027825 */ /* 0x002fe400078e0202 */
[----:B------:R-:W1:Y:S01]  /*0210*/  LDC.64 R6, c[0x0][0x220] ;  /* 0x00008800ff067b82 */ /* 0x000e620000000a00 */
[----:B------:R-:W-:-:S02]  /*0220*/  LEA.HI.X R5, R11, UR5, R8, 0x2, P4 ;  /* 0x000000050b057c11 */ /* 0x000fc4000a0f1408 */
[----:B------:R-:W-:Y:S02]  /*0230*/  CS2R R10, SRZ ;  /* 0x00000000000a7805 */ /* 0x000fe4000001ff00 */
[----:B------:R-:W-:Y:S01]  /*0240*/  CS2R R8, SRZ ;  /* 0x0000000000087805 */ /* 0x000fe2000001ff00 */
[----:B------:R-:W-:-:S03]  /*0250*/  ULDC.64 UR4, c[0x0][0x208] ;  /* 0x0000820000047ab9 */ /* 0x000fc60000000a00 */
[----:B------:R-:W2:Y:S04]  /*0260*/  @P2 LDG.E.64 R10, desc[UR4][R4.64+-0x80] ;  /* 0xffff8004040a2981 */ /* 0x000ea8000c1e1b00 */
[----:B------:R1:W3:Y:S02]  /*0270*/  @P3 LDG.E.64 R8, desc[UR4][R2.64] ;  /* 0x0000000402083981 */ /* 0x0002e4000c1e1b00 */
[----:B-1----:R-:W-:Y:S01]  /*0280*/  IMAD.WIDE R2, R0, 0x4, R6 ;  /* 0x0000000400027825 */ /* 0x002fe200078e0206 */
[----:B--2---:R-:W-:Y:S02]  /*0290*/  SEL R13, R10, RZ, P2 ;  /* 0x000000ff0a0d7207 */ /* 0x004fe40001000000 */
[----:B------:R-:W-:Y:S02]  /*02a0*/  SEL R10, R11, RZ, P2 ;  /* 0x000000ff0b0a7207 */ /* 0x000fe40001000000 */
[----:B---3--:R-:W-:-:S02]  /*02b0*/  SEL R8, R8, RZ, P3 ;  /* 0x000000ff08087207 */ /* 0x008fc40001800000 */
[----:B------:R-:W-:Y:S02]  /*02c0*/  SEL R9, R9, RZ, P3 ;  /* 0x000000ff09097207 */ /* 0x000fe40001800000 */
[----:B------:R-:W-:Y:S02]  /*02d0*/  FSETP.GT.AND P2, PT, R8, RZ, PT ;  /* 0x000000ff0800720b */ /* 0x000fe40003f44000 */
[----:B------:R-:W-:Y:S02]  /*02e0*/  FSETP.GT.AND P3, PT, R9, RZ, PT ;  /* 0x000000ff0900720b */ /* 0x000fe40003f64000 */
[----:B------:R-:W-:Y:S02]  /*02f0*/  FSETP.GT.AND P4, PT, R13, RZ, PT ;  /* 0x000000ff0d00720b */ /* 0x000fe40003f84000 */
[----:B------:R-:W-:-:S07]  /*0300*/  FSETP.GT.AND P5, PT, R10, RZ, PT ;  /* 0x000000ff0a00720b */ /* 0x000fce0003fa4000 */
[----:B------:R-:W-:Y:S02]  /*0310*/  @!P2 FMUL R8, R8, 0.20000000298023223877 ;  /* 0x3e4ccccd0808a820 */ /* 0x000fe40000400000 */
[----:B------:R-:W-:Y:S02]  /*0320*/  @!P3 FMUL R9, R9, 0.20000000298023223877 ;  /* 0x3e4ccccd0909b820 */ /* 0x000fe40000400000 */
[----:B------:R-:W-:Y:S02]  /*0330*/  @!P4 FMUL R13, R13, 0.20000000298023223877 ;  /* 0x3e4ccccd0d0dc820 */ /* 0x000fe40000400000 */
[----:B------:R-:W-:-:S03]  /*0340*/  @!P5 FMUL R10, R10, 0.20000000298023223877 ;  /* 0x3e4ccccd0a0ad820 */ /* 0x000fc60000400000 */
[----:B------:R-:W-:Y:S02]  /*0350*/  FSEL R8, R8, R13, !P1 ;  /* 0x0000000d08087208 */ /* 0x000fe40004800000 */
[----:B------:R-:W-:Y:S01]  /*0360*/  FSEL R9, R9, R10, !P1 ;  /* 0x0000000a09097208 */ /* 0x000fe20004800000 */
[----:B------:R-:W-:Y:S06]  /*0370*/  @P0 EXIT ;  /* 0x000000000000094d */ /* 0x000fec0003800000 */
[----:B------:R-:W-:Y:S01]  /*0380*/  STG.E.64 desc[UR4][R2.64], R8 ;  /* 0x0000000802007986 */ /* 0x000fe2000c101b04 */
[----:B------:R-:W-:Y:S05]  /*0390*/  EXIT ;  /* 0x000000000000794d */ /* 0x000fea0003800000 */
.L_x_0:
[----:B------:R-:W-:-:S00]  /*03a0*/  BRA `(.L_x_0) ;  /* 0xfffffffc00fc7947 */ /* 0x000fc0000383ffff */
[----:B------:R-:W-:-:S00]  /*03b0*/  NOP ;  /* 0x0000000000007918 */ /* 0x000fc00000000000 */
        /* <DEDUP_REMOVED lines=12> */
.L_x_1:


//--------------------- .nv.constant0.triton_poi_fused_cat_1 --------------------------
	.section	.nv.constant0.triton_poi_fused_cat_1,"a",@progbits
	.sectionflags	@""
	.align	4
.nv.constant0.triton_poi_fused_cat_1:
	.zero		556
